//
// Generated by NVIDIA NVVM Compiler
//
// Compiler Build ID: CL-36424714
// Cuda compilation tools, release 13.0, V13.0.88
// Based on NVVM 20.0.0
//

.version 9.0
.target sm_100
.address_size 64

	// .globl	_Z18matvec_dense_tiledPKdS0_Pdi
// _ZZ18matvec_dense_tiledPKdS0_PdiE6x_tile has been demoted

.visible .entry _Z18matvec_dense_tiledPKdS0_Pdi(
	.param .u64 .ptr .align 1 _Z18matvec_dense_tiledPKdS0_Pdi_param_0,
	.param .u64 .ptr .align 1 _Z18matvec_dense_tiledPKdS0_Pdi_param_1,
	.param .u64 .ptr .align 1 _Z18matvec_dense_tiledPKdS0_Pdi_param_2,
	.param .u32 _Z18matvec_dense_tiledPKdS0_Pdi_param_3
)
{
	.reg .pred 	%p<27>;
	.reg .b32 	%r<52>;
	.reg .b64 	%rd<21>;
	.reg .b64 	%fd<31>;
	// demoted variable
	.shared .align 8 .b8 _ZZ18matvec_dense_tiledPKdS0_PdiE6x_tile[1024];
	ld.param.u64 	%rd7, [_Z18matvec_dense_tiledPKdS0_Pdi_param_0];
	ld.param.u64 	%rd8, [_Z18matvec_dense_tiledPKdS0_Pdi_param_1];
	ld.param.u64 	%rd9, [_Z18matvec_dense_tiledPKdS0_Pdi_param_2];
	ld.param.u32 	%r17, [_Z18matvec_dense_tiledPKdS0_Pdi_param_3];
	mov.u32 	%r1, %tid.x;
	mov.u32 	%r2, %tid.y;
	mov.u32 	%r18, %ctaid.x;
	shl.b32 	%r19, %r18, 4;
	add.s32 	%r3, %r19, %r2;
	setp.lt.s32 	%p3, %r17, 1;
	mov.f64 	%fd28, 0d0000000000000000;
	@%p3 bra 	$L__BB0_13;
	setp.eq.s32 	%p4, %r2, 0;
	setp.lt.u32 	%p5, %r1, 128;
	and.pred  	%p1, %p4, %p5;
	setp.ge.s32 	%p6, %r3, %r17;
	cvt.s64.s32 	%rd10, %r3;
	cvt.u64.u32 	%rd11, %r17;
	mul.lo.s64 	%rd1, %rd11, %rd10;
	setp.gt.u32 	%p7, %r1, 127;
	or.pred  	%p2, %p6, %p7;
	shl.b32 	%r22, %r1, 3;
	mov.u32 	%r23, _ZZ18matvec_dense_tiledPKdS0_PdiE6x_tile;
	add.s32 	%r4, %r23, %r22;
	cvta.to.global.u64 	%rd2, %rd7;
	cvta.to.global.u64 	%rd3, %rd8;
	mov.f64 	%fd28, 0d0000000000000000;
	mov.b32 	%r47, 0;
	not.pred 	%p8, %p1;
$L__BB0_2:
	@%p8 bra 	$L__BB0_7;
	add.s32 	%r48, %r1, %r47;
	mul.wide.u32 	%rd12, %r48, 8;
	add.s64 	%rd20, %rd3, %rd12;
	mov.u32 	%r49, %r4;
	mov.u32 	%r50, %r1;
$L__BB0_4:
	setp.ge.s32 	%p9, %r48, %r17;
	mov.f64 	%fd26, 0d0000000000000000;
	@%p9 bra 	$L__BB0_6;
	ld.global.nc.f64 	%fd26, [%rd20];
$L__BB0_6:
	st.shared.f64 	[%r49], %fd26;
	add.s32 	%r10, %r50, 32;
	add.s32 	%r49, %r49, 256;
	add.s64 	%rd20, %rd20, 256;
	add.s32 	%r48, %r48, 32;
	setp.lt.u32 	%p10, %r50, 96;
	mov.u32 	%r50, %r10;
	@%p10 bra 	$L__BB0_4;
$L__BB0_7:
	bar.sync 	0;
	@%p2 bra 	$L__BB0_12;
	mov.u32 	%r51, %r1;
$L__BB0_9:
	add.s32 	%r14, %r51, %r47;
	setp.ge.s32 	%p11, %r14, %r17;
	@%p11 bra 	$L__BB0_11;
	cvt.u64.u32 	%rd13, %r14;
	add.s64 	%rd14, %rd1, %rd13;
	shl.b64 	%rd15, %rd14, 3;
	add.s64 	%rd16, %rd2, %rd15;
	ld.global.nc.f64 	%fd13, [%rd16];
	shl.b32 	%r24, %r51, 3;
	add.s32 	%r26, %r23, %r24;
	ld.shared.f64 	%fd14, [%r26];
	fma.rn.f64 	%fd28, %fd13, %fd14, %fd28;
$L__BB0_11:
	add.s32 	%r15, %r51, 32;
	setp.lt.u32 	%p12, %r51, 96;
	mov.u32 	%r51, %r15;
	@%p12 bra 	$L__BB0_9;
$L__BB0_12:
	bar.sync 	0;
	add.s32 	%r47, %r47, 128;
	setp.lt.s32 	%p13, %r47, %r17;
	@%p13 bra 	$L__BB0_2;
$L__BB0_13:
	// begin inline asm
	mov.b64 {%r27,%r28}, %fd28;
	// end inline asm
	shfl.sync.down.b32	%r30|%p14, %r28, 16, 31, -1;
	shfl.sync.down.b32	%r29|%p15, %r27, 16, 31, -1;
	// begin inline asm
	mov.b64 %fd16, {%r29,%r30};
	// end inline asm
	add.f64 	%fd17, %fd28, %fd16;
	// begin inline asm
	mov.b64 {%r31,%r32}, %fd17;
	// end inline asm
	shfl.sync.down.b32	%r34|%p16, %r32, 8, 31, -1;
	shfl.sync.down.b32	%r33|%p17, %r31, 8, 31, -1;
	// begin inline asm
	mov.b64 %fd18, {%r33,%r34};
	// end inline asm
	add.f64 	%fd19, %fd17, %fd18;
	// begin inline asm
	mov.b64 {%r35,%r36}, %fd19;
	// end inline asm
	shfl.sync.down.b32	%r38|%p18, %r36, 4, 31, -1;
	shfl.sync.down.b32	%r37|%p19, %r35, 4, 31, -1;
	// begin inline asm
	mov.b64 %fd20, {%r37,%r38};
	// end inline asm
	add.f64 	%fd21, %fd19, %fd20;
	// begin inline asm
	mov.b64 {%r39,%r40}, %fd21;
	// end inline asm
	shfl.sync.down.b32	%r42|%p20, %r40, 2, 31, -1;
	shfl.sync.down.b32	%r41|%p21, %r39, 2, 31, -1;
	// begin inline asm
	mov.b64 %fd22, {%r41,%r42};
	// end inline asm
	add.f64 	%fd23, %fd21, %fd22;
	// begin inline asm
	mov.b64 {%r43,%r44}, %fd23;
	// end inline asm
	shfl.sync.down.b32	%r46|%p22, %r44, 1, 31, -1;
	shfl.sync.down.b32	%r45|%p23, %r43, 1, 31, -1;
	// begin inline asm
	mov.b64 %fd24, {%r45,%r46};
	// end inline asm
	add.f64 	%fd9, %fd23, %fd24;
	setp.ne.s32 	%p24, %r1, 0;
	setp.ge.s32 	%p25, %r3, %r17;
	or.pred  	%p26, %p24, %p25;
	@%p26 bra 	$L__BB0_15;
	cvta.to.global.u64 	%rd17, %rd9;
	mul.wide.s32 	%rd18, %r3, 8;
	add.s64 	%rd19, %rd17, %rd18;
	st.global.f64 	[%rd19], %fd9;
$L__BB0_15:
	ret;

}
	// .globl	_Z16vec_linear_comboPKdS0_dPdi
.visible .entry _Z16vec_linear_comboPKdS0_dPdi(
	.param .u64 .ptr .align 1 _Z16vec_linear_comboPKdS0_dPdi_param_0,
	.param .u64 .ptr .align 1 _Z16vec_linear_comboPKdS0_dPdi_param_1,
	.param .f64 _Z16vec_linear_comboPKdS0_dPdi_param_2,
	.param .u64 .ptr .align 1 _Z16vec_linear_comboPKdS0_dPdi_param_3,
	.param .u32 _Z16vec_linear_comboPKdS0_dPdi_param_4
)
{
	.reg .pred 	%p<2>;
	.reg .b32 	%r<6>;
	.reg .b64 	%rd<11>;
	.reg .b64 	%fd<5>;

	ld.param.u64 	%rd1, [_Z16vec_linear_comboPKdS0_dPdi_param_0];
	ld.param.u64 	%rd2, [_Z16vec_linear_comboPKdS0_dPdi_param_1];
	ld.param.f64 	%fd1, [_Z16vec_linear_comboPKdS0_dPdi_param_2];
	ld.param.u64 	%rd3, [_Z16vec_linear_comboPKdS0_dPdi_param_3];
	ld.param.u32 	%r2, [_Z16vec_linear_comboPKdS0_dPdi_param_4];
	mov.u32 	%r3, %ctaid.x;
	mov.u32 	%r4, %ntid.x;
	mov.u32 	%r5, %tid.x;
	mad.lo.s32 	%r1, %r3, %r4, %r5;
	setp.ge.s32 	%p1, %r1, %r2;
	@%p1 bra 	$L__BB1_2;
	cvta.to.global.u64 	%rd4, %rd1;
	cvta.to.global.u64 	%rd5, %rd2;
	cvta.to.global.u64 	%rd6, %rd3;
	mul.wide.s32 	%rd7, %r1, 8;
	add.s64 	%rd8, %rd4, %rd7;
	ld.global.nc.f64 	%fd2, [%rd8];
	add.s64 	%rd9, %rd5, %rd7;
	ld.global.nc.f64 	%fd3, [%rd9];
	fma.rn.f64 	%fd4, %fd1, %fd3, %fd2;
	add.s64 	%rd10, %rd6, %rd7;
	st.global.f64 	[%rd10], %fd4;
$L__BB1_2:
	ret;

}
	// .globl	_Z10rk4_updatePdPKdS1_S1_S1_di
.visible .entry _Z10rk4_updatePdPKdS1_S1_S1_di(
	.param .u64 .ptr .align 1 _Z10rk4_updatePdPKdS1_S1_S1_di_param_0,
	.param .u64 .ptr .align 1 _Z10rk4_updatePdPKdS1_S1_S1_di_param_1,
	.param .u64 .ptr .align 1 _Z10rk4_updatePdPKdS1_S1_S1_di_param_2,
	.param .u64 .ptr .align 1 _Z10rk4_updatePdPKdS1_S1_S1_di_param_3,
	.param .u64 .ptr .align 1 _Z10rk4_updatePdPKdS1_S1_S1_di_param_4,
	.param .f64 _Z10rk4_updatePdPKdS1_S1_S1_di_param_5,
	.param .u32 _Z10rk4_updatePdPKdS1_S1_S1_di_param_6
)
{
	.reg .pred 	%p<2>;
	.reg .b32 	%r<6>;
	.reg .b64 	%rd<17>;
	.reg .b64 	%fd<12>;

	ld.param.u64 	%rd1, [_Z10rk4_updatePdPKdS1_S1_S1_di_param_0];
	ld.param.u64 	%rd2, [_Z10rk4_updatePdPKdS1_S1_S1_di_param_1];
	ld.param.u64 	%rd3, [_Z10rk4_updatePdPKdS1_S1_S1_di_param_2];
	ld.param.u64 	%rd4, [_Z10rk4_updatePdPKdS1_S1_S1_di_param_3];
	ld.param.u64 	%rd5, [_Z10rk4_updatePdPKdS1_S1_S1_di_param_4];
	ld.param.f64 	%fd1, [_Z10rk4_updatePdPKdS1_S1_S1_di_param_5];
	ld.param.u32 	%r2, [_Z10rk4_updatePdPKdS1_S1_S1_di_param_6];
	mov.u32 	%r3, %ctaid.x;
	mov.u32 	%r4, %ntid.x;
	mov.u32 	%r5, %tid.x;
	mad.lo.s32 	%r1, %r3, %r4, %r5;
	setp.ge.s32 	%p1, %r1, %r2;
	@%p1 bra 	$L__BB2_2;
	cvta.to.global.u64 	%rd6, %rd2;
	cvta.to.global.u64 	%rd7, %rd3;
	cvta.to.global.u64 	%rd8, %rd4;
	cvta.to.global.u64 	%rd9, %rd5;
	cvta.to.global.u64 	%rd10, %rd1;
	div.rn.f64 	%fd2, %fd1, 0d4018000000000000;
	mul.wide.s32 	%rd11, %r1, 8;
	add.s64 	%rd12, %rd6, %rd11;
	ld.global.nc.f64 	%fd3, [%rd12];
	add.s64 	%rd13, %rd7, %rd11;
	ld.global.nc.f64 	%fd4, [%rd13];
	add.s64 	%rd14, %rd8, %rd11;
	ld.global.nc.f64 	%fd5, [%rd14];
	add.f64 	%fd6, %fd4, %fd5;
	fma.rn.f64 	%fd7, %fd6, 0d4000000000000000, %fd3;
	add.s64 	%rd15, %rd9, %rd11;
	ld.global.nc.f64 	%fd8, [%rd15];
	add.f64 	%fd9, %fd8, %fd7;
	add.s64 	%rd16, %rd10, %rd11;
	ld.global.f64 	%fd10, [%rd16];
	fma.rn.f64 	%fd11, %fd2, %fd9, %fd10;
	st.global.f64 	[%rd16], %fd11;
$L__BB2_2:
	ret;

}


// ===== COMPILED SASS (sm_100) =====

	.target	sm_100

	.elftype	@"ET_EXEC"


//--------------------- .note.nv.tkinfo           --------------------------
	.section	.note.nv.tkinfo,"",@"SHT_NOTE"
	.sectionflags	@"SHF_NOTE_NV_TKINFO"
	.tkinfo
        /*0018*/ 	.word	0x00000002
        /*0030*/ 	.string	""
        /*0030*/ 	.string	"ptxas"
        /*0030*/ 	.string	"Cuda compilation tools, release 13.0, V13.0.88"
        /*0030*/ 	.string	"Build cuda_13.0.r13.0/compiler.36424714_0"
        /*0030*/ 	.string	"-arch sm_100 -m 64 "



//--------------------- .note.nv.cuinfo           --------------------------
	.section	.note.nv.cuinfo,"",@"SHT_NOTE"
	.sectionflags	@"SHF_NOTE_NV_CUINFO"
        /*0018*/ 	.short	0x0002
        /*001a*/ 	.short	0x0064
        /*001c*/ 	.short	0x0082
	.zero		2


//--------------------- .nv.info                  --------------------------
	.section	.nv.info,"",@"SHT_CUDA_INFO"
	.align	4


	//----- nvinfo : EIATTR_REGCOUNT
	.align		4
        /*0000*/ 	.byte	0x04, 0x2f
        /*0002*/ 	.short	(.L_1 - .L_0)
	.align		4
.L_0:
        /*0004*/ 	.word	index@(_Z18matvec_dense_tiledPKdS0_Pdi)
        /*0008*/ 	.word	0x00000013


	//----- nvinfo : EIATTR_FRAME_SIZE
	.align		4
.L_1:
        /*000c*/ 	.byte	0x04, 0x11
        /*000e*/ 	.short	(.L_3 - .L_2)
	.align		4
.L_2:
        /*0010*/ 	.word	index@(_Z18matvec_dense_tiledPKdS0_Pdi)
        /*0014*/ 	.word	0x00000000


	//----- nvinfo : EIATTR_REGCOUNT
	.align		4
.L_3:
        /*0018*/ 	.byte	0x04, 0x2f
        /*001a*/ 	.short	(.L_5 - .L_4)
	.align		4
.L_4:
        /*001c*/ 	.word	index@(_Z16vec_linear_comboPKdS0_dPdi)
        /*0020*/ 	.word	0x0000000e


	//----- nvinfo : EIATTR_FRAME_SIZE
	.align		4
.L_5:
        /*0024*/ 	.byte	0x04, 0x11
        /*0026*/ 	.short	(.L_7 - .L_6)
	.align		4
.L_6:
        /*0028*/ 	.word	index@(_Z16vec_linear_comboPKdS0_dPdi)
        /*002c*/ 	.word	0x00000000


	//----- nvinfo : EIATTR_REGCOUNT
	.align		4
.L_7:
        /*0030*/ 	.byte	0x04, 0x2f
        /*0032*/ 	.short	(.L_9 - .L_8)
	.align		4
.L_8:
        /*0034*/ 	.word	index@(_Z10rk4_updatePdPKdS1_S1_S1_di)
        /*0038*/ 	.word	0x00000017


	//----- nvinfo : EIATTR_FRAME_SIZE
	.align		4
.L_9:
        /*003c*/ 	.byte	0x04, 0x11
        /*003e*/ 	.short	(.L_11 - .L_10)
	.align		4
.L_10:
        /*0040*/ 	.word	index@($__internal_0_$__cuda_sm20_div_rn_f64_full)
        /*0044*/ 	.word	0x00000000


	//----- nvinfo : EIATTR_FRAME_SIZE
	.align		4
.L_11:
        /*0048*/ 	.byte	0x04, 0x11
        /*004a*/ 	.short	(.L_13 - .L_12)
	.align		4
.L_12:
        /*004c*/ 	.word	index@(_Z10rk4_updatePdPKdS1_S1_S1_di)
        /*0050*/ 	.word	0x00000000


	//----- nvinfo : EIATTR_MIN_STACK_SIZE
	.align		4
.L_13:
        /*0054*/ 	.byte	0x04, 0x12
        /*0056*/ 	.short	(.L_15 - .L_14)
	.align		4
.L_14:
        /*0058*/ 	.word	index@(_Z10rk4_updatePdPKdS1_S1_S1_di)
        /*005c*/ 	.word	0x00000000


	//----- nvinfo : EIATTR_MIN_STACK_SIZE
	.align		4
.L_15:
        /*0060*/ 	.byte	0x04, 0x12
        /*0062*/ 	.short	(.L_17 - .L_16)
	.align		4
.L_16:
        /*0064*/ 	.word	index@(_Z16vec_linear_comboPKdS0_dPdi)
        /*0068*/ 	.word	0x00000000


	//----- nvinfo : EIATTR_MIN_STACK_SIZE
	.align		4
.L_17:
        /*006c*/ 	.byte	0x04, 0x12
        /*006e*/ 	.short	(.L_19 - .L_18)
	.align		4
.L_18:
        /*0070*/ 	.word	index@(_Z18matvec_dense_tiledPKdS0_Pdi)
        /*0074*/ 	.word	0x00000000
.L_19:


//--------------------- .nv.compat                --------------------------
	.section	.nv.compat,"",@"SHT_CUDA_COMPAT_INFO"
	.align	4
        /*0000*/ 	.byte	0x02, 0x09, 0x00, 0x00, 0x02, 0x02, 0x01, 0x00, 0x02, 0x05, 0x05, 0x00, 0x03, 0x07, 0x01, 0x01
        /*0010*/ 	.byte	0x02, 0x03, 0x00, 0x00, 0x02, 0x06, 0x01, 0x00, 0x04, 0x0b, 0x08, 0x00, 0x01, 0x00, 0x00, 0x00
        /*0020*/ 	.byte	0x00, 0x00, 0x00, 0x00


//--------------------- .nv.info._Z10rk4_updatePdPKdS1_S1_S1_di --------------------------
	.section	.nv.info._Z10rk4_updatePdPKdS1_S1_S1_di,"",@"SHT_CUDA_INFO"
	.sectionflags	@""
	.align	4


	//----- nvinfo : EIATTR_CUDA_API_VERSION
	.align		4
        /*0000*/ 	.byte	0x04, 0x37
        /*0002*/ 	.short	(.L_21 - .L_20)
.L_20:
        /*0004*/ 	.word	0x00000082


	//----- nvinfo : EIATTR_KPARAM_INFO
	.align		4
.L_21:
        /*0008*/ 	.byte	0x04, 0x17
        /*000a*/ 	.short	(.L_23 - .L_22)
.L_22:
        /*000c*/ 	.word	0x00000000
        /*0010*/ 	.short	0x0006
        /*0012*/ 	.short	0x0030
        /*0014*/ 	.byte	0x00, 0xf0, 0x11, 0x00


	//----- nvinfo : EIATTR_KPARAM_INFO
	.align		4
.L_23:
        /*0018*/ 	.byte	0x04, 0x17
        /*001a*/ 	.short	(.L_25 - .L_24)
.L_24:
        /*001c*/ 	.word	0x00000000
        /*0020*/ 	.short	0x0005
        /*0022*/ 	.short	0x0028
        /*0024*/ 	.byte	0x00, 0xf0, 0x21, 0x00


	//----- nvinfo : EIATTR_KPARAM_INFO
	.align		4
.L_25:
        /*0028*/ 	.byte	0x04, 0x17
        /*002a*/ 	.short	(.L_27 - .L_26)
.L_26:
        /*002c*/ 	.word	0x00000000
        /*0030*/ 	.short	0x0004
        /*0032*/ 	.short	0x0020
        /*0034*/ 	.byte	0x00, 0xf5, 0x21, 0x00


	//----- nvinfo : EIATTR_KPARAM_INFO
	.align		4
.L_27:
        /*0038*/ 	.byte	0x04, 0x17
        /*003a*/ 	.short	(.L_29 - .L_28)
.L_28:
        /*003c*/ 	.word	0x00000000
        /*0040*/ 	.short	0x0003
        /*0042*/ 	.short	0x0018
        /*0044*/ 	.byte	0x00, 0xf5, 0x21, 0x00


	//----- nvinfo : EIATTR_KPARAM_INFO
	.align		4
.L_29:
        /*0048*/ 	.byte	0x04, 0x17
        /*004a*/ 	.short	(.L_31 - .L_30)
.L_30:
        /*004c*/ 	.word	0x00000000
        /*0050*/ 	.short	0x0002
        /*0052*/ 	.short	0x0010
        /*0054*/ 	.byte	0x00, 0xf5, 0x21, 0x00


	//----- nvinfo : EIATTR_KPARAM_INFO
	.align		4
.L_31:
        /*0058*/ 	.byte	0x04, 0x17
        /*005a*/ 	.short	(.L_33 - .L_32)
.L_32:
        /*005c*/ 	.word	0x00000000
        /*0060*/ 	.short	0x0001
        /*0062*/ 	.short	0x0008
        /*0064*/ 	.byte	0x00, 0xf5, 0x21, 0x00


	//----- nvinfo : EIATTR_KPARAM_INFO
	.align		4
.L_33:
        /*0068*/ 	.byte	0x04, 0x17
        /*006a*/ 	.short	(.L_35 - .L_34)
.L_34:
        /*006c*/ 	.word	0x00000000
        /*0070*/ 	.short	0x0000
        /*0072*/ 	.short	0x0000
        /*0074*/ 	.byte	0x00, 0xf5, 0x21, 0x00


	//----- nvinfo : EIATTR_SPARSE_MMA_MASK
	.align		4
.L_35:
        /*0078*/ 	.byte	0x03, 0x50
        /*007a*/ 	.short	0x0000


	//----- nvinfo : EIATTR_MAXREG_COUNT
	.align		4
        /*007c*/ 	.byte	0x03, 0x1b
        /*007e*/ 	.short	0x00ff


	//----- nvinfo : EIATTR_MERCURY_ISA_VERSION
	.align		4
        /*0080*/ 	.byte	0x03, 0x5f
        /*0082*/ 	.short	0x0101


	//----- nvinfo : EIATTR_VRC_CTA_INIT_COUNT
	.align		4
        /*0084*/ 	.byte	0x02, 0x4a
	.zero		1
	.zero		1


	//----- nvinfo : EIATTR_EXIT_INSTR_OFFSETS
	.align		4
        /*0088*/ 	.byte	0x04, 0x1c
        /*008a*/ 	.short	(.L_37 - .L_36)


	//   ....[0]....
.L_36:
        /*008c*/ 	.word	0x00000070


	//   ....[1]....
        /*0090*/ 	.word	0x00000310


	//----- nvinfo : EIATTR_CRS_STACK_SIZE
	.align		4
.L_37:
        /*0094*/ 	.byte	0x04, 0x1e
        /*0096*/ 	.short	(.L_39 - .L_38)
.L_38:
        /*0098*/ 	.word	0x00000000


	//----- nvinfo : EIATTR_CBANK_PARAM_SIZE
	.align		4
.L_39:
        /*009c*/ 	.byte	0x03, 0x19
        /*009e*/ 	.short	0x0034


	//----- nvinfo : EIATTR_PARAM_CBANK
	.align		4
        /*00a0*/ 	.byte	0x04, 0x0a
        /*00a2*/ 	.short	(.L_41 - .L_40)
	.align		4
.L_40:
        /*00a4*/ 	.word	index@(.nv.constant0._Z10rk4_updatePdPKdS1_S1_S1_di)
        /*00a8*/ 	.short	0x0380
        /*00aa*/ 	.short	0x0034


	//----- nvinfo : EIATTR_SW_WAR
	.align		4
.L_41:
        /*00ac*/ 	.byte	0x04, 0x36
        /*00ae*/ 	.short	(.L_43 - .L_42)
.L_42:
        /*00b0*/ 	.word	0x00000008
.L_43:


//--------------------- .nv.info._Z16vec_linear_comboPKdS0_dPdi --------------------------
	.section	.nv.info._Z16vec_linear_comboPKdS0_dPdi,"",@"SHT_CUDA_INFO"
	.sectionflags	@""
	.align	4


	//----- nvinfo : EIATTR_CUDA_API_VERSION
	.align		4
        /*0000*/ 	.byte	0x04, 0x37
        /*0002*/ 	.short	(.L_45 - .L_44)
.L_44:
        /*0004*/ 	.word	0x00000082


	//----- nvinfo : EIATTR_KPARAM_INFO
	.align		4
.L_45:
        /*0008*/ 	.byte	0x04, 0x17
        /*000a*/ 	.short	(.L_47 - .L_46)
.L_46:
        /*000c*/ 	.word	0x00000000
        /*0010*/ 	.short	0x0004
        /*0012*/ 	.short	0x0020
        /*0014*/ 	.byte	0x00, 0xf0, 0x11, 0x00


	//----- nvinfo : EIATTR_KPARAM_INFO
	.align		4
.L_47:
        /*0018*/ 	.byte	0x04, 0x17
        /*001a*/ 	.short	(.L_49 - .L_48)
.L_48:
        /*001c*/ 	.word	0x00000000
        /*0020*/ 	.short	0x0003
        /*0022*/ 	.short	0x0018
        /*0024*/ 	.byte	0x00, 0xf5, 0x21, 0x00


	//----- nvinfo : EIATTR_KPARAM_INFO
	.align		4
.L_49:
        /*0028*/ 	.byte	0x04, 0x17
        /*002a*/ 	.short	(.L_51 - .L_50)
.L_50:
        /*002c*/ 	.word	0x00000000
        /*0030*/ 	.short	0x0002
        /*0032*/ 	.short	0x0010
        /*0034*/ 	.byte	0x00, 0xf0, 0x21, 0x00


	//----- nvinfo : EIATTR_KPARAM_INFO
	.align		4
.L_51:
        /*0038*/ 	.byte	0x04, 0x17
        /*003a*/ 	.short	(.L_53 - .L_52)
.L_52:
        /*003c*/ 	.word	0x00000000
        /*0040*/ 	.short	0x0001
        /*0042*/ 	.short	0x0008
        /*0044*/ 	.byte	0x00, 0xf5, 0x21, 0x00


	//----- nvinfo : EIATTR_KPARAM_INFO
	.align		4
.L_53:
        /*0048*/ 	.byte	0x04, 0x17
        /*004a*/ 	.short	(.L_55 - .L_54)
.L_54:
        /*004c*/ 	.word	0x00000000
        /*0050*/ 	.short	0x0000
        /*0052*/ 	.short	0x0000
        /*0054*/ 	.byte	0x00, 0xf5, 0x21, 0x00


	//----- nvinfo : EIATTR_SPARSE_MMA_MASK
	.align		4
.L_55:
        /*0058*/ 	.byte	0x03, 0x50
        /*005a*/ 	.short	0x0000


	//----- nvinfo : EIATTR_MAXREG_COUNT
	.align		4
        /*005c*/ 	.byte	0x03, 0x1b
        /*005e*/ 	.short	0x00ff


	//----- nvinfo : EIATTR_MERCURY_ISA_VERSION
	.align		4
        /*0060*/ 	.byte	0x03, 0x5f
        /*0062*/ 	.short	0x0101


	//----- nvinfo : EIATTR_VRC_CTA_INIT_COUNT
	.align		4
        /*0064*/ 	.byte	0x02, 0x4a
	.zero		1
	.zero		1


	//----- nvinfo : EIATTR_EXIT_INSTR_OFFSETS
	.align		4
        /*0068*/ 	.byte	0x04, 0x1c
        /*006a*/ 	.short	(.L_57 - .L_56)


	//   ....[0]....
.L_56:
        /*006c*/ 	.word	0x00000070


	//   ....[1]....
        /*0070*/ 	.word	0x00000140


	//----- nvinfo : EIATTR_CBANK_PARAM_SIZE
	.align		4
.L_57:
        /*0074*/ 	.byte	0x03, 0x19
        /*0076*/ 	.short	0x0024


	//----- nvinfo : EIATTR_PARAM_CBANK
	.align		4
        /*0078*/ 	.byte	0x04, 0x0a
        /*007a*/ 	.short	(.L_59 - .L_58)
	.align		4
.L_58:
        /*007c*/ 	.word	index@(.nv.constant0._Z16vec_linear_comboPKdS0_dPdi)
        /*0080*/ 	.short	0x0380
        /*0082*/ 	.short	0x0024


	//----- nvinfo : EIATTR_SW_WAR
	.align		4
.L_59:
        /*0084*/ 	.byte	0x04, 0x36
        /*0086*/ 	.short	(.L_61 - .L_60)
.L_60:
        /*0088*/ 	.word	0x00000008
.L_61:


//--------------------- .nv.info._Z18matvec_dense_tiledPKdS0_Pdi --------------------------
	.section	.nv.info._Z18matvec_dense_tiledPKdS0_Pdi,"",@"SHT_CUDA_INFO"
	.sectionflags	@""
	.align	4


	//----- nvinfo : EIATTR_CUDA_API_VERSION
	.align		4
        /*0000*/ 	.byte	0x04, 0x37
        /*0002*/ 	.short	(.L_63 - .L_62)
.L_62:
        /*0004*/ 	.word	0x00000082


	//----- nvinfo : EIATTR_KPARAM_INFO
	.align		4
.L_63:
        /*0008*/ 	.byte	0x04, 0x17
        /*000a*/ 	.short	(.L_65 - .L_64)
.L_64:
        /*000c*/ 	.word	0x00000000
        /*0010*/ 	.short	0x0003
        /*0012*/ 	.short	0x0018
        /*0014*/ 	.byte	0x00, 0xf0, 0x11, 0x00


	//----- nvinfo : EIATTR_KPARAM_INFO
	.align		4
.L_65:
        /*0018*/ 	.byte	0x04, 0x17
        /*001a*/ 	.short	(.L_67 - .L_66)
.L_66:
        /*001c*/ 	.word	0x00000000
        /*0020*/ 	.short	0x0002
        /*0022*/ 	.short	0x0010
        /*0024*/ 	.byte	0x00, 0xf5, 0x21, 0x00


	//----- nvinfo : EIATTR_KPARAM_INFO
	.align		4
.L_67:
        /*0028*/ 	.byte	0x04, 0x17
        /*002a*/ 	.short	(.L_69 - .L_68)
.L_68:
        /*002c*/ 	.word	0x00000000
        /*0030*/ 	.short	0x0001
        /*0032*/ 	.short	0x0008
        /*0034*/ 	.byte	0x00, 0xf5, 0x21, 0x00


	//----- nvinfo : EIATTR_KPARAM_INFO
	.align		4
.L_69:
        /*0038*/ 	.byte	0x04, 0x17
        /*003a*/ 	.short	(.L_71 - .L_70)
.L_70:
        /*003c*/ 	.word	0x00000000
        /*0040*/ 	.short	0x0000
        /*0042*/ 	.short	0x0000
        /*0044*/ 	.byte	0x00, 0xf5, 0x21, 0x00


	//----- nvinfo : EIATTR_SPARSE_MMA_MASK
	.align		4
.L_71:
        /*0048*/ 	.byte	0x03, 0x50
        /*004a*/ 	.short	0x0000


	//----- nvinfo : EIATTR_MAXREG_COUNT
	.align		4
        /*004c*/ 	.byte	0x03, 0x1b
        /*004e*/ 	.short	0x00ff


	//----- nvinfo : EIATTR_NUM_BARRIERS
	.align		4
        /*0050*/ 	.byte	0x02, 0x4c
        /*0052*/ 	.byte	0x01
	.zero		1


	//----- nvinfo : EIATTR_MERCURY_ISA_VERSION
	.align		4
        /*0054*/ 	.byte	0x03, 0x5f
        /*0056*/ 	.short	0x0101


	//----- nvinfo : EIATTR_COOP_GROUP_MASK_REGIDS
	.align		4
        /*0058*/ 	.byte	0x04, 0x29
        /*005a*/ 	.short	(.L_73 - .L_72)


	//   ....[0]....
.L_72:
        /*005c*/ 	.word	0xffffffff


	//   ....[1]....
        /*0060*/ 	.word	0xffffffff


	//   ....[2]....
        /*0064*/ 	.word	0xffffffff


	//   ....[3]....
        /*0068*/ 	.word	0xffffffff


	//   ....[4]....
        /*006c*/ 	.word	0xffffffff


	//   ....[5]....
        /*0070*/ 	.word	0xffffffff


	//   ....[6]....
        /*0074*/ 	.word	0xffffffff


	//   ....[7]....
        /*0078*/ 	.word	0xffffffff


	//   ....[8]....
        /*007c*/ 	.word	0xffffffff


	//   ....[9]....
        /*0080*/ 	.word	0xffffffff


	//----- nvinfo : EIATTR_COOP_GROUP_INSTR_OFFSETS
	.align		4
.L_73:
        /*0084*/ 	.byte	0x04, 0x28
        /*0086*/ 	.short	(.L_75 - .L_74)


	//   ....[0]....
.L_74:
        /*0088*/ 	.word	0x000004a0


	//   ....[1]....
        /*008c*/ 	.word	0x000004c0


	//   ....[2]....
        /*0090*/ 	.word	0x000004f0


	//   ....[3]....
        /*0094*/ 	.word	0x00000500


	//   ....[4]....
        /*0098*/ 	.word	0x00000520


	//   ....[5]....
        /*009c*/ 	.word	0x00000530


	//   ....[6]....
        /*00a0*/ 	.word	0x00000550


	//   ....[7]....
        /*00a4*/ 	.word	0x00000560


	//   ....[8]....
        /*00a8*/ 	.word	0x00000580


	//   ....[9]....
        /*00ac*/ 	.word	0x00000590


	//----- nvinfo : EIATTR_VRC_CTA_INIT_COUNT
	.align		4
.L_75:
        /*00b0*/ 	.byte	0x02, 0x4a
	.zero		1
	.zero		1


	//----- nvinfo : EIATTR_EXIT_INSTR_OFFSETS
	.align		4
        /*00b4*/ 	.byte	0x04, 0x1c
        /*00b6*/ 	.short	(.L_77 - .L_76)


	//   ....[0]....
.L_76:
        /*00b8*/ 	.word	0x000005a0


	//   ....[1]....
        /*00bc*/ 	.word	0x000005f0


	//----- nvinfo : EIATTR_CRS_STACK_SIZE
	.align		4
.L_77:
        /*00c0*/ 	.byte	0x04, 0x1e
        /*00c2*/ 	.short	(.L_79 - .L_78)
.L_78:
        /*00c4*/ 	.word	0x00000000


	//----- nvinfo : EIATTR_CBANK_PARAM_SIZE
	.align		4
.L_79:
        /*00c8*/ 	.byte	0x03, 0x19
        /*00ca*/ 	.short	0x001c


	//----- nvinfo : EIATTR_PARAM_CBANK
	.align		4
        /*00cc*/ 	.byte	0x04, 0x0a
        /*00ce*/ 	.short	(.L_81 - .L_80)
	.align		4
.L_80:
        /*00d0*/ 	.word	index@(.nv.constant0._Z18matvec_dense_tiledPKdS0_Pdi)
        /*00d4*/ 	.short	0x0380
        /*00d6*/ 	.short	0x001c


	//----- nvinfo : EIATTR_SW_WAR
	.align		4
.L_81:
        /*00d8*/ 	.byte	0x04, 0x36
        /*00da*/ 	.short	(.L_83 - .L_82)
.L_82:
        /*00dc*/ 	.word	0x00000008
.L_83:


//--------------------- .nv.callgraph             --------------------------
	.section	.nv.callgraph,"",@"SHT_CUDA_CALLGRAPH"
	.align	4
	.sectionentsize	8
	.align		4
        /*0000*/ 	.word	0x00000000
	.align		4
        /*0004*/ 	.word	0xffffffff
	.align		4
        /*0008*/ 	.word	0x00000000
	.align		4
        /*000c*/ 	.word	0xfffffffe
	.align		4
        /*0010*/ 	.word	0x00000000
	.align		4
        /*0014*/ 	.word	0xfffffffd
	.align		4
        /*0018*/ 	.word	0x00000000
	.align		4
        /*001c*/ 	.word	0xfffffffc


//--------------------- .text._Z10rk4_updatePdPKdS1_S1_S1_di --------------------------
	.section	.text._Z10rk4_updatePdPKdS1_S1_S1_di,"ax",@progbits
	.align	128
        .global         _Z10rk4_updatePdPKdS1_S1_S1_di
        .type           _Z10rk4_updatePdPKdS1_S1_S1_di,@function
        .size           _Z10rk4_updatePdPKdS1_S1_S1_di,(.L_x_17 - _Z10rk4_updatePdPKdS1_S1_S1_di)
        .other          _Z10rk4_updatePdPKdS1_S1_S1_di,@"STO_CUDA_ENTRY STV_DEFAULT"
_Z10rk4_updatePdPKdS1_S1_S1_di:
.text._Z10rk4_updatePdPKdS1_S1_S1_di:
[----:B------:R-:W-:Y:S01]  /*0000*/  LDC R1, c[0x0][0x37c] ;  /* 0x0000df00ff017b82 */ /* 0x000fe20000000800 */
[----:B------:R-:W0:Y:S07]  /*0010*/  S2R R3, SR_TID.X ;  /* 0x0000000000037919 */ /* 0x000e2e0000002100 */
[----:B------:R-:W0:Y:S01]  /*0020*/  S2UR UR4, SR_CTAID.X ;  /* 0x00000000000479c3 */ /* 0x000e220000002500 */
[----:B------:R-:W1:Y:S07]  /*0030*/  LDCU UR5, c[0x0][0x3b0] ;  /* 0x00007600ff0577ac */ /* 0x000e6e0008000800 */
[----:B------:R-:W0:Y:S02]  /*0040*/  LDC R0, c[0x0][0x360] ;  /* 0x0000d800ff007b82 */ /* 0x000e240000000800 */
[----:B0-----:R-:W-:-:S05]  /*0050*/  IMAD R0, R0, UR4, R3 ;  /* 0x0000000400007c24 */ /* 0x001fca000f8e0203 */
[----:B-1----:R-:W-:-:S13]  /*0060*/  ISETP.GE.AND P0, PT, R0, UR5, PT ;  /* 0x0000000500007c0c */ /* 0x002fda000bf06270 */
[----:B------:R-:W-:Y:S05]  /*0070*/  @P0 EXIT ;  /* 0x000000000000094d */ /* 0x000fea0003800000 */
[----:B------:R-:W0:Y:S01]  /*0080*/  MUFU.RCP64H R3, 6 ;  /* 0x4018000000037908 */ /* 0x000e220000001800 */
[----:B------:R-:W-:Y:S01]  /*0090*/  IMAD.MOV.U32 R6, RZ, RZ, 0x0 ;  /* 0x00000000ff067424 */ /* 0x000fe200078e00ff */
[----:B------:R-:W1:Y:S01]  /*00a0*/  LDC.64 R8, c[0x0][0x3a8] ;  /* 0x0000ea00ff087b82 */ /* 0x000e620000000a00 */
[----:B------:R-:W-:Y:S01]  /*00b0*/  IMAD.MOV.U32 R7, RZ, RZ, 0x40180000 ;  /* 0x40180000ff077424 */ /* 0x000fe200078e00ff */
[----:B------:R-:W2:Y:S01]  /*00c0*/  LDCU.64 UR4, c[0x0][0x358] ;  /* 0x00006b00ff0477ac */ /* 0x000ea20008000a00 */
[----:B------:R-:W-:-:S05]  /*00d0*/  IMAD.MOV.U32 R2, RZ, RZ, 0x1 ;  /* 0x00000001ff027424 */ /* 0x000fca00078e00ff */
[----:B------:R-:W3:Y:S01]  /*00e0*/  LDC R10, c[0x0][0x3ac] ;  /* 0x0000eb00ff0a7b82 */ /* 0x000ee20000000800 */
[----:B0-----:R-:W-:-:S08]  /*00f0*/  DFMA R4, R2, -R6, 1 ;  /* 0x3ff000000204742b */ /* 0x001fd00000000806 */
[----:B------:R-:W-:-:S08]  /*0100*/  DFMA R4, R4, R4, R4 ;  /* 0x000000040404722b */ /* 0x000fd00000000004 */
[----:B------:R-:W-:Y:S01]  /*0110*/  DFMA R4, R2, R4, R2 ;  /* 0x000000040204722b */ /* 0x000fe20000000002 */
[----:B---3--:R-:W-:-:S07]  /*0120*/  FSETP.GEU.AND P1, PT, |R10|, 6.5827683646048100446e-37, PT ;  /* 0x036000000a00780b */ /* 0x008fce0003f2e200 */
[----:B------:R-:W-:-:S08]  /*0130*/  DFMA R2, R4, -R6, 1 ;  /* 0x3ff000000402742b */ /* 0x000fd00000000806 */
[----:B------:R-:W-:-:S08]  /*0140*/  DFMA R2, R4, R2, R4 ;  /* 0x000000020402722b */ /* 0x000fd00000000004 */
[----:B-1----:R-:W-:-:S08]  /*0150*/  DMUL R4, R2, R8 ;  /* 0x0000000802047228 */ /* 0x002fd00000000000 */
[----:B------:R-:W-:-:S08]  /*0160*/  DFMA R6, R4, -6, R8 ;  /* 0xc01800000406782b */ /* 0x000fd00000000008 */
[----:B------:R-:W-:-:S10]  /*0170*/  DFMA R2, R2, R6, R4 ;  /* 0x000000060202722b */ /* 0x000fd40000000004 */
[----:B------:R-:W-:-:S05]  /*0180*/  FFMA R4, RZ, 2.375, R3 ;  /* 0x40180000ff047823 */ /* 0x000fca0000000003 */
[----:B------:R-:W-:-:S13]  /*0190*/  FSETP.GT.AND P0, PT, |R4|, 1.469367938527859385e-39, PT ;  /* 0x001000000400780b */ /* 0x000fda0003f04200 */
[----:B--2---:R-:W-:Y:S05]  /*01a0*/  @P0 BRA P1, `(.L_x_0) ;  /* 0x0000000000080947 */ /* 0x004fea0000800000 */
[----:B------:R-:W-:-:S07]  /*01b0*/  MOV R6, 0x1d0 ;  /* 0x000001d000067802 */ /* 0x000fce0000000f00 */
[----:B------:R-:W-:Y:S05]  /*01c0*/  CALL.REL.NOINC `($__internal_0_$__cuda_sm20_div_rn_f64_full) ;  /* 0x0000000000547944 */ /* 0x000fea0003c00000 */
.L_x_0:
[----:B------:R-:W0:Y:S08]  /*01d0*/  LDC.64 R8, c[0x0][0x390] ;  /* 0x0000e400ff087b82 */ /* 0x000e300000000a00 */
[----:B------:R-:W1:Y:S08]  /*01e0*/  LDC.64 R10, c[0x0][0x398] ;  /* 0x0000e600ff0a7b82 */ /* 0x000e700000000a00 */
[----:B------:R-:W2:Y:S08]  /*01f0*/  LDC.64 R6, c[0x0][0x388] ;  /* 0x0000e200ff067b82 */ /* 0x000eb00000000a00 */
[----:B------:R-:W3:Y:S01]  /*0200*/  LDC.64 R12, c[0x0][0x3a0] ;  /* 0x0000e800ff0c7b82 */ /* 0x000ee20000000a00 */
[----:B0-----:R-:W-:-:S06]  /*0210*/  IMAD.WIDE R8, R0, 0x8, R8 ;  /* 0x0000000800087825 */ /* 0x001fcc00078e0208 */
[----:B------:R-:W4:Y:S01]  /*0220*/  LDG.E.64.CONSTANT R8, desc[UR4][R8.64] ;  /* 0x0000000408087981 */ /* 0x000f22000c1e9b00 */
[C---:B-1----:R-:W-:Y:S01]  /*0230*/  IMAD.WIDE R10, R0.reuse, 0x8, R10 ;  /* 0x00000008000a7825 */ /* 0x042fe200078e020a */
[----:B------:R-:W0:Y:S05]  /*0240*/  LDC.64 R4, c[0x0][0x380] ;  /* 0x0000e000ff047b82 */ /* 0x000e2a0000000a00 */
[----:B------:R-:W4:Y:S01]  /*0250*/  LDG.E.64.CONSTANT R10, desc[UR4][R10.64] ;  /* 0x000000040a0a7981 */ /* 0x000f22000c1e9b00 */
[----:B--2---:R-:W-:-:S06]  /*0260*/  IMAD.WIDE R6, R0, 0x8, R6 ;  /* 0x0000000800067825 */ /* 0x004fcc00078e0206 */
[----:B------:R-:W2:Y:S01]  /*0270*/  LDG.E.64.CONSTANT R6, desc[UR4][R6.64] ;  /* 0x0000000406067981 */ /* 0x000ea2000c1e9b00 */
[----:B---3--:R-:W-:-:S06]  /*0280*/  IMAD.WIDE R12, R0, 0x8, R12 ;  /* 0x00000008000c7825 */ /* 0x008fcc00078e020c */
[----:B------:R-:W3:Y:S01]  /*0290*/  LDG.E.64.CONSTANT R12, desc[UR4][R12.64] ;  /* 0x000000040c0c7981 */ /* 0x000ee2000c1e9b00 */
[----:B0-----:R-:W-:-:S05]  /*02a0*/  IMAD.WIDE R14, R0, 0x8, R4 ;  /* 0x00000008000e7825 */ /* 0x001fca00078e0204 */
[----:B------:R-:W5:Y:S01]  /*02b0*/  LDG.E.64 R16, desc[UR4][R14.64] ;  /* 0x000000040e107981 */ /* 0x000f62000c1e1b00 */
[----:B----4-:R-:W-:-:S08]  /*02c0*/  DADD R4, R8, R10 ;  /* 0x0000000008047229 */ /* 0x010fd0000000000a */
[----:B--2---:R-:W-:-:S08]  /*02d0*/  DFMA R4, R4, 2, R6 ;  /* 0x400000000404782b */ /* 0x004fd00000000006 */
[----:B---3--:R-:W-:-:S08]  /*02e0*/  DADD R4, R4, R12 ;  /* 0x0000000004047229 */ /* 0x008fd0000000000c */
[----:B-----5:R-:W-:-:S07]  /*02f0*/  DFMA R4, R4, R2, R16 ;  /* 0x000000020404722b */ /* 0x020fce0000000010 */
[----:B------:R-:W-:Y:S01]  /*0300*/  STG.E.64 desc[UR4][R14.64], R4 ;  /* 0x000000040e007986 */ /* 0x000fe2000c101b04 */
[----:B------:R-:W-:Y:S05]  /*0310*/  EXIT ;  /* 0x000000000000794d */ /* 0x000fea0003800000 */
        .weak           $__internal_0_$__cuda_sm20_div_rn_f64_full
        .type           $__internal_0_$__cuda_sm20_div_rn_f64_full,@function
        .size           $__internal_0_$__cuda_sm20_div_rn_f64_full,(.L_x_17 - $__internal_0_$__cuda_sm20_div_rn_f64_full)
$__internal_0_$__cuda_sm20_div_rn_f64_full:
[----:B------:R-:W0:Y:S01]  /*0320*/  LDC.64 R4, c[0x0][0x3a8] ;  /* 0x0000ea00ff047b82 */ /* 0x000e220000000a00 */
[----:B------:R-:W-:Y:S02]  /*0330*/  IMAD.MOV.U32 R3, RZ, RZ, 0x3ff80000 ;  /* 0x3ff80000ff037424 */ /* 0x000fe400078e00ff */
[----:B------:R-:W-:Y:S02]  /*0340*/  IMAD.MOV.U32 R2, RZ, RZ, 0x0 ;  /* 0x00000000ff027424 */ /* 0x000fe400078e00ff */
[----:B------:R-:W1:Y:S01]  /*0350*/  MUFU.RCP64H R9, R3 ;  /* 0x0000000300097308 */ /* 0x000e620000001800 */
[----:B------:R-:W-:Y:S02]  /*0360*/  IMAD.MOV.U32 R8, RZ, RZ, 0x1 ;  /* 0x00000001ff087424 */ /* 0x000fe400078e00ff */
[----:B------:R-:W-:Y:S02]  /*0370*/  IMAD.MOV.U32 R12, RZ, RZ, 0x1ca00000 ;  /* 0x1ca00000ff0c7424 */ /* 0x000fe400078e00ff */
[----:B------:R-:W-:-:S04]  /*0380*/  IMAD.MOV.U32 R19, RZ, RZ, 0x40100000 ;  /* 0x40100000ff137424 */ /* 0x000fc800078e00ff */
[----:B------:R-:W-:Y:S01]  /*0390*/  VIADD R20, R19, 0xffffffff ;  /* 0xffffffff13147836 */ /* 0x000fe20000000000 */
[----:B-1----:R-:W-:Y:S01]  /*03a0*/  DFMA R10, R8, -R2, 1 ;  /* 0x3ff00000080a742b */ /* 0x002fe20000000802 */
[C---:B0-----:R-:W-:Y:S02]  /*03b0*/  FSETP.GEU.AND P1, PT, |R5|.reuse, 1.469367938527859385e-39, PT ;  /* 0x001000000500780b */ /* 0x041fe40003f2e200 */
[----:B------:R-:W-:-:S04]  /*03c0*/  LOP3.LUT R7, R5, 0x7ff00000, RZ, 0xc0, !PT ;  /* 0x7ff0000005077812 */ /* 0x000fc800078ec0ff */
[----:B------:R-:W-:Y:S01]  /*03d0*/  ISETP.GE.U32.AND P0, PT, R7, 0x40100000, PT ;  /* 0x401000000700780c */ /* 0x000fe20003f06070 */
[----:B------:R-:W-:Y:S01]  /*03e0*/  DFMA R10, R10, R10, R10 ;  /* 0x0000000a0a0a722b */ /* 0x000fe2000000000a */
[----:B------:R-:W-:Y:S02]  /*03f0*/  MOV R18, R7 ;  /* 0x0000000700127202 */ /* 0x000fe40000000f00 */
[----:B------:R-:W-:-:S04]  /*0400*/  SEL R12, R12, 0x63400000, !P0 ;  /* 0x634000000c0c7807 */ /* 0x000fc80004000000 */
[C-C-:B------:R-:W-:Y:S01]  /*0410*/  @!P1 LOP3.LUT R14, R12.reuse, 0x80000000, R5.reuse, 0xf8, !PT ;  /* 0x800000000c0e9812 */ /* 0x140fe200078ef805 */
[----:B------:R-:W-:Y:S01]  /*0420*/  DFMA R10, R8, R10, R8 ;  /* 0x0000000a080a722b */ /* 0x000fe20000000008 */
[----:B------:R-:W-:Y:S01]  /*0430*/  LOP3.LUT R9, R12, 0x800fffff, R5, 0xf8, !PT ;  /* 0x800fffff0c097812 */ /* 0x000fe200078ef805 */
[----:B------:R-:W-:Y:S01]  /*0440*/  IMAD.MOV.U32 R8, RZ, RZ, R4 ;  /* 0x000000ffff087224 */ /* 0x000fe200078e0004 */
[----:B------:R-:W-:Y:S01]  /*0450*/  @!P1 LOP3.LUT R15, R14, 0x100000, RZ, 0xfc, !PT ;  /* 0x001000000e0f9812 */ /* 0x000fe200078efcff */
[----:B------:R-:W-:-:S04]  /*0460*/  @!P1 IMAD.MOV.U32 R14, RZ, RZ, RZ ;  /* 0x000000ffff0e9224 */ /* 0x000fc800078e00ff */
[----:B------:R-:W-:Y:S02]  /*0470*/  DFMA R16, R10, -R2, 1 ;  /* 0x3ff000000a10742b */ /* 0x000fe40000000802 */
[----:B------:R-:W-:-:S06]  /*0480*/  @!P1 DFMA R8, R8, 2, -R14 ;  /* 0x400000000808982b */ /* 0x000fcc000000080e */
[----:B------:R-:W-:-:S04]  /*0490*/  DFMA R10, R10, R16, R10 ;  /* 0x000000100a0a722b */ /* 0x000fc8000000000a */
[----:B------:R-:W-:-:S04]  /*04a0*/  @!P1 LOP3.LUT R18, R9, 0x7ff00000, RZ, 0xc0, !PT ;  /* 0x7ff0000009129812 */ /* 0x000fc800078ec0ff */
[----:B------:R-:W-:Y:S01]  /*04b0*/  DMUL R14, R10, R8 ;  /* 0x000000080a0e7228 */ /* 0x000fe20000000000 */
[----:B------:R-:W-:-:S05]  /*04c0*/  VIADD R13, R18, 0xffffffff ;  /* 0xffffffff120d7836 */ /* 0x000fca0000000000 */
[----:B------:R-:W-:Y:S02]  /*04d0*/  ISETP.GT.U32.AND P0, PT, R13, 0x7feffffe, PT ;  /* 0x7feffffe0d00780c */ /* 0x000fe40003f04070 */
[----:B------:R-:W-:Y:S02]  /*04e0*/  DFMA R16, R14, -R2, R8 ;  /* 0x800000020e10722b */ /* 0x000fe40000000008 */
[----:B------:R-:W-:-:S06]  /*04f0*/  ISETP.GT.U32.OR P0, PT, R20, 0x7feffffe, P0 ;  /* 0x7feffffe1400780c */ /* 0x000fcc0000704470 */
[----:B------:R-:W-:-:S07]  /*0500*/  DFMA R10, R10, R16, R14 ;  /* 0x000000100a0a722b */ /* 0x000fce000000000e */
[----:B------:R-:W-:Y:S05]  /*0510*/  @P0 BRA `(.L_x_1) ;  /* 0x0000000000680947 */ /* 0x000fea0003800000 */
[----:B------:R-:W-:-:S05]  /*0520*/  IMAD.MOV.U32 R4, RZ, RZ, 0x40100000 ;  /* 0x40100000ff047424 */ /* 0x000fca00078e00ff */
[----:B------:R-:W-:Y:S02]  /*0530*/  VIADDMNMX R7, R7, -R4, 0xb9600000, !PT ;  /* 0xb960000007077446 */ /* 0x000fe40007800904 */
[----:B------:R-:W-:Y:S02]  /*0540*/  MOV R4, RZ ;  /* 0x000000ff00047202 */ /* 0x000fe40000000f00 */
[----:B------:R-:W-:-:S05]  /*0550*/  VIMNMX R7, PT, PT, R7, 0x46a00000, PT ;  /* 0x46a0000007077848 */ /* 0x000fca0003fe0100 */
[----:B------:R-:W-:-:S04]  /*0560*/  IMAD.IADD R7, R7, 0x1, -R12 ;  /* 0x0000000107077824 */ /* 0x000fc800078e0a0c */
[----:B------:R-:W-:-:S06]  /*0570*/  VIADD R5, R7, 0x7fe00000 ;  /* 0x7fe0000007057836 */ /* 0x000fcc0000000000 */
[----:B------:R-:W-:-:S10]  /*0580*/  DMUL R12, R10, R4 ;  /* 0x000000040a0c7228 */ /* 0x000fd40000000000 */
[----:B------:R-:W-:-:S13]  /*0590*/  FSETP.GTU.AND P0, PT, |R13|, 1.469367938527859385e-39, PT ;  /* 0x001000000d00780b */ /* 0x000fda0003f0c200 */
[----:B------:R-:W-:Y:S05]  /*05a0*/  @P0 BRA `(.L_x_2) ;  /* 0x00000000008c0947 */ /* 0x000fea0003800000 */
[----:B------:R-:W-:Y:S01]  /*05b0*/  DFMA R2, R10, -R2, R8 ;  /* 0x800000020a02722b */ /* 0x000fe20000000008 */
[----:B------:R-:W-:-:S09]  /*05c0*/  IMAD.MOV.U32 R4, RZ, RZ, RZ ;  /* 0x000000ffff047224 */ /* 0x000fd200078e00ff */
[C---:B------:R-:W-:Y:S02]  /*05d0*/  FSETP.NEU.AND P0, PT, R3.reuse, RZ, PT ;  /* 0x000000ff0300720b */ /* 0x040fe40003f0d000 */
[----:B------:R-:W-:-:S04]  /*05e0*/  LOP3.LUT R2, R3, 0x40180000, RZ, 0x3c, !PT ;  /* 0x4018000003027812 */ /* 0x000fc800078e3cff */
[----:B------:R-:W-:-:S04]  /*05f0*/  LOP3.LUT R9, R2, 0x80000000, RZ, 0xc0, !PT ;  /* 0x8000000002097812 */ /* 0x000fc800078ec0ff */
[----:B------:R-:W-:-:S03]  /*0600*/  LOP3.LUT R5, R9, R5, RZ, 0xfc, !PT ;  /* 0x0000000509057212 */ /* 0x000fc600078efcff */
[----:B------:R-:W-:Y:S05]  /*0610*/  @!P0 BRA `(.L_x_2) ;  /* 0x0000000000708947 */ /* 0x000fea0003800000 */
[----:B------:R-:W-:Y:S01]  /*0620*/  IMAD.MOV R3, RZ, RZ, -R7 ;  /* 0x000000ffff037224 */ /* 0x000fe200078e0a07 */
[----:B------:R-:W-:Y:S01]  /*0630*/  DMUL.RP R4, R10, R4 ;  /* 0x000000040a047228 */ /* 0x000fe20000008000 */
[----:B------:R-:W-:Y:S01]  /*0640*/  IMAD.MOV.U32 R2, RZ, RZ, RZ ;  /* 0x000000ffff027224 */ /* 0x000fe200078e00ff */
[----:B------:R-:W-:-:S05]  /*0650*/  IADD3 R7, PT, PT, -R7, -0x43300000, RZ ;  /* 0xbcd0000007077810 */ /* 0x000fca0007ffe1ff */
[----:B------:R-:W-:-:S03]  /*0660*/  DFMA R2, R12, -R2, R10 ;  /* 0x800000020c02722b */ /* 0x000fc6000000000a */
[----:B------:R-:W-:-:S07]  /*0670*/  LOP3.LUT R9, R5, R9, RZ, 0x3c, !PT ;  /* 0x0000000905097212 */ /* 0x000fce00078e3cff */
[----:B------:R-:W-:-:S04]  /*0680*/  FSETP.NEU.AND P0, PT, |R3|, R7, PT ;  /* 0x000000070300720b */ /* 0x000fc80003f0d200 */
[----:B------:R-:W-:Y:S02]  /*0690*/  FSEL R12, R4, R12, !P0 ;  /* 0x0000000c040c7208 */ /* 0x000fe40004000000 */
[----:B------:R-:W-:Y:S01]  /*06a0*/  FSEL R13, R9, R13, !P0 ;  /* 0x0000000d090d7208 */ /* 0x000fe20004000000 */
[----:B------:R-:W-:Y:S06]  /*06b0*/  BRA `(.L_x_2) ;  /* 0x0000000000487947 */ /* 0x000fec0003800000 */
.L_x_1:
[----:B------:R-:W0:Y:S02]  /*06c0*/  LDC.64 R2, c[0x0][0x3a8] ;  /* 0x0000ea00ff027b82 */ /* 0x000e240000000a00 */
[----:B0-----:R-:W-:-:S14]  /*06d0*/  DSETP.NAN.AND P0, PT, R2, R2, PT ;  /* 0x000000020200722a */ /* 0x001fdc0003f08000 */
[----:B------:R-:W-:Y:S05]  /*06e0*/  @P0 BRA `(.L_x_3) ;  /* 0x0000000000340947 */ /* 0x000fea0003800000 */
[----:B------:R-:W-:Y:S01]  /*06f0*/  ISETP.NE.AND P0, PT, R18, R19, PT ;  /* 0x000000131200720c */ /* 0x000fe20003f05270 */
[----:B------:R-:W-:Y:S02]  /*0700*/  IMAD.MOV.U32 R12, RZ, RZ, 0x0 ;  /* 0x00000000ff0c7424 */ /* 0x000fe400078e00ff */
[----:B------:R-:W-:-:S10]  /*0710*/  IMAD.MOV.U32 R13, RZ, RZ, -0x80000 ;  /* 0xfff80000ff0d7424 */ /* 0x000fd400078e00ff */
[----:B------:R-:W-:Y:S05]  /*0720*/  @!P0 BRA `(.L_x_2) ;  /* 0x00000000002c8947 */ /* 0x000fea0003800000 */
[----:B------:R-:W-:Y:S02]  /*0730*/  ISETP.NE.AND P0, PT, R18, 0x7ff00000, PT ;  /* 0x7ff000001200780c */ /* 0x000fe40003f05270 */
[----:B------:R-:W-:Y:S02]  /*0740*/  LOP3.LUT R5, R5, 0x40180000, RZ, 0x3c, !PT ;  /* 0x4018000005057812 */ /* 0x000fe400078e3cff */
[----:B------:R-:W-:Y:S02]  /*0750*/  ISETP.EQ.OR P0, PT, R19, RZ, !P0 ;  /* 0x000000ff1300720c */ /* 0x000fe40004702670 */
[----:B------:R-:W-:-:S11]  /*0760*/  LOP3.LUT R13, R5, 0x80000000, RZ, 0xc0, !PT ;  /* 0x80000000050d7812 */ /* 0x000fd600078ec0ff */
[----:B------:R-:W-:Y:S01]  /*0770*/  @P0 LOP3.LUT R2, R13, 0x7ff00000, RZ, 0xfc, !PT ;  /* 0x7ff000000d020812 */ /* 0x000fe200078efcff */
[----:B------:R-:W-:Y:S01]  /*0780*/  @!P0 IMAD.MOV.U32 R12, RZ, RZ, RZ ;  /* 0x000000ffff0c8224 */ /* 0x000fe200078e00ff */
[----:B------:R-:W-:-:S03]  /*0790*/  @P0 MOV R12, RZ ;  /* 0x000000ff000c0202 */ /* 0x000fc60000000f00 */
[----:B------:R-:W-:Y:S01]  /*07a0*/  @P0 IMAD.MOV.U32 R13, RZ, RZ, R2 ;  /* 0x000000ffff0d0224 */ /* 0x000fe200078e0002 */
[----:B------:R-:W-:Y:S06]  /*07b0*/  BRA `(.L_x_2) ;  /* 0x0000000000087947 */ /* 0x000fec0003800000 */
.L_x_3:
[----:B------:R-:W-:Y:S01]  /*07c0*/  LOP3.LUT R13, R5, 0x80000, RZ, 0xfc, !PT ;  /* 0x00080000050d7812 */ /* 0x000fe200078efcff */
[----:B------:R-:W-:-:S07]  /*07d0*/  IMAD.MOV.U32 R12, RZ, RZ, R4 ;  /* 0x000000ffff0c7224 */ /* 0x000fce00078e0004 */
.L_x_2:
[----:B------:R-:W-:Y:S02]  /*07e0*/  IMAD.MOV.U32 R7, RZ, RZ, 0x0 ;  /* 0x00000000ff077424 */ /* 0x000fe400078e00ff */
[----:B------:R-:W-:Y:S02]  /*07f0*/  IMAD.MOV.U32 R2, RZ, RZ, R12 ;  /* 0x000000ffff027224 */ /* 0x000fe400078e000c */
[----:B------:R-:W-:Y:S01]  /*0800*/  IMAD.MOV.U32 R3, RZ, RZ, R13 ;  /* 0x000000ffff037224 */ /* 0x000fe200078e000d */
[----:B------:R-:W-:Y:S06]  /*0810*/  RET.REL.NODEC R6 `(_Z10rk4_updatePdPKdS1_S1_S1_di) ;  /* 0xfffffff406f87950 */ /* 0x000fec0003c3ffff */
.L_x_4:
[----:B------:R-:W-:-:S00]  /*0820*/  BRA `(.L_x_4) ;  /* 0xfffffffc00fc7947 */ /* 0x000fc0000383ffff */
[----:B------:R-:W-:-:S00]  /*0830*/  NOP ;  /* 0x0000000000007918 */ /* 0x000fc00000000000 */
        /* <DEDUP_REMOVED lines=12> */
.L_x_17:


//--------------------- .text._Z16vec_linear_comboPKdS0_dPdi --------------------------
	.section	.text._Z16vec_linear_comboPKdS0_dPdi,"ax",@progbits
	.align	128
        .global         _Z16vec_linear_comboPKdS0_dPdi
        .type           _Z16vec_linear_comboPKdS0_dPdi,@function
        .size           _Z16vec_linear_comboPKdS0_dPdi,(.L_x_19 - _Z16vec_linear_comboPKdS0_dPdi)
        .other          _Z16vec_linear_comboPKdS0_dPdi,@"STO_CUDA_ENTRY STV_DEFAULT"
_Z16vec_linear_comboPKdS0_dPdi:
.text._Z16vec_linear_comboPKdS0_dPdi:
        /* <DEDUP_REMOVED lines=8> */
[----:B------:R-:W0:Y:S01]  /*0080*/  LDC.64 R2, c[0x0][0x380] ;  /* 0x0000e000ff027b82 */ /* 0x000e220000000a00 */
[----:B------:R-:W1:Y:S07]  /*0090*/  LDCU.64 UR4, c[0x0][0x358] ;  /* 0x00006b00ff0477ac */ /* 0x000e6e0008000a00 */
[----:B------:R-:W2:Y:S08]  /*00a0*/  LDC.64 R4, c[0x0][0x388] ;  /* 0x0000e200ff047b82 */ /* 0x000eb00000000a00 */
[----:B------:R-:W3:Y:S01]  /*00b0*/  LDC.64 R6, c[0x0][0x390] ;  /* 0x0000e400ff067b82 */ /* 0x000ee20000000a00 */
[----:B0-----:R-:W-:-:S07]  /*00c0*/  IMAD.WIDE R2, R11, 0x8, R2 ;  /* 0x000000080b027825 */ /* 0x001fce00078e0202 */
[----:B------:R-:W0:Y:S01]  /*00d0*/  LDC.64 R8, c[0x0][0x398] ;  /* 0x0000e600ff087b82 */ /* 0x000e220000000a00 */
[----:B-1----:R-:W3:Y:S01]  /*00e0*/  LDG.E.64.CONSTANT R2, desc[UR4][R2.64] ;  /* 0x0000000402027981 */ /* 0x002ee2000c1e9b00 */
[----:B--2---:R-:W-:-:S06]  /*00f0*/  IMAD.WIDE R4, R11, 0x8, R4 ;  /* 0x000000080b047825 */ /* 0x004fcc00078e0204 */
[----:B------:R-:W3:Y:S01]  /*0100*/  LDG.E.64.CONSTANT R4, desc[UR4][R4.64] ;  /* 0x0000000404047981 */ /* 0x000ee2000c1e9b00 */
[----:B0-----:R-:W-:Y:S01]  /*0110*/  IMAD.WIDE R8, R11, 0x8, R8 ;  /* 0x000000080b087825 */ /* 0x001fe200078e0208 */
[----:B---3--:R-:W-:-:S07]  /*0120*/  DFMA R6, R4, R6, R2 ;  /* 0x000000060406722b */ /* 0x008fce0000000002 */
[----:B------:R-:W-:Y:S01]  /*0130*/  STG.E.64 desc[UR4][R8.64], R6 ;  /* 0x0000000608007986 */ /* 0x000fe2000c101b04 */
[----:B------:R-:W-:Y:S05]  /*0140*/  EXIT ;  /* 0x000000000000794d */ /* 0x000fea0003800000 */
.L_x_5:
        /* <DEDUP_REMOVED lines=11> */
.L_x_19:


//--------------------- .text._Z18matvec_dense_tiledPKdS0_Pdi --------------------------
	.section	.text._Z18matvec_dense_tiledPKdS0_Pdi,"ax",@progbits
	.align	128
        .global         _Z18matvec_dense_tiledPKdS0_Pdi
        .type           _Z18matvec_dense_tiledPKdS0_Pdi,@function
        .size           _Z18matvec_dense_tiledPKdS0_Pdi,(.L_x_20 - _Z18matvec_dense_tiledPKdS0_Pdi)
        .other          _Z18matvec_dense_tiledPKdS0_Pdi,@"STO_CUDA_ENTRY STV_DEFAULT"
_Z18matvec_dense_tiledPKdS0_Pdi:
.text._Z18matvec_dense_tiledPKdS0_Pdi:
[----:B------:R-:W-:Y:S01]  /*0000*/  LDC R1, c[0x0][0x37c] ;  /* 0x0000df00ff017b82 */ /* 0x000fe20000000800 */
[----:B------:R-:W0:Y:S01]  /*0010*/  S2R R3, SR_TID.Y ;  /* 0x0000000000037919 */ /* 0x000e220000002200 */
[----:B------:R-:W1:Y:S01]  /*0020*/  LDCU UR8, c[0x0][0x398] ;  /* 0x00007300ff0877ac */ /* 0x000e620008000800 */
[----:B------:R-:W-:Y:S01]  /*0030*/  CS2R R4, SRZ ;  /* 0x0000000000047805 */ /* 0x000fe2000001ff00 */
[----:B------:R-:W0:Y:S01]  /*0040*/  S2R R0, SR_CTAID.X ;  /* 0x0000000000007919 */ /* 0x000e220000002500 */
[----:B------:R-:W2:Y:S01]  /*0050*/  LDCU.64 UR6, c[0x0][0x358] ;  /* 0x00006b00ff0677ac */ /* 0x000ea20008000a00 */
[----:B------:R-:W3:Y:S01]  /*0060*/  S2R R2, SR_TID.X ;  /* 0x0000000000027919 */ /* 0x000ee20000002100 */
[----:B-1----:R-:W-:Y:S01]  /*0070*/  UISETP.GE.AND UP0, UPT, UR8, 0x1, UPT ;  /* 0x000000010800788c */ /* 0x002fe2000bf06270 */
[----:B0-----:R-:W-:-:S08]  /*0080*/  IMAD R0, R0, 0x10, R3 ;  /* 0x0000001000007824 */ /* 0x001fd000078e0203 */
[----:B--2---:R-:W-:Y:S05]  /*0090*/  BRA.U !UP0, `(.L_x_6) ;  /* 0x0000000508007547 */ /* 0x004fea000b800000 */
[----:B------:R-:W0:Y:S01]  /*00a0*/  S2UR UR5, SR_CgaCtaId ;  /* 0x00000000000579c3 */ /* 0x000e220000008800 */
[C---:B---3--:R-:W-:Y:S01]  /*00b0*/  ISETP.GE.U32.AND P0, PT, R2.reuse, 0x80, PT ;  /* 0x000000800200780c */ /* 0x048fe20003f06070 */
[----:B------:R-:W-:Y:S01]  /*00c0*/  UMOV UR4, 0x400 ;  /* 0x0000040000047882 */ /* 0x000fe20000000000 */
[----:B------:R-:W-:Y:S01]  /*00d0*/  ISETP.GT.U32.AND P1, PT, R2, 0x7f, PT ;  /* 0x0000007f0200780c */ /* 0x000fe20003f24070 */
[C---:B------:R-:W-:Y:S01]  /*00e0*/  IMAD.WIDE.U32 R6, R0.reuse, UR8, RZ ;  /* 0x0000000800067c25 */ /* 0x040fe2000f8e00ff */
[----:B------:R-:W-:Y:S02]  /*00f0*/  ISETP.EQ.AND P0, PT, R3, RZ, !P0 ;  /* 0x000000ff0300720c */ /* 0x000fe40004702270 */
[----:B------:R-:W-:Y:S02]  /*0100*/  CS2R R4, SRZ ;  /* 0x0000000000047805 */ /* 0x000fe4000001ff00 */
[----:B------:R-:W-:Y:S02]  /*0110*/  SHF.R.S32.HI R3, RZ, 0x1f, R0 ;  /* 0x0000001fff037819 */ /* 0x000fe40000011400 */
[----:B------:R-:W-:-:S03]  /*0120*/  ISETP.GE.OR P1, PT, R0, UR8, P1 ;  /* 0x0000000800007c0c */ /* 0x000fc60008f26670 */
[----:B------:R-:W-:Y:S01]  /*0130*/  IMAD R3, R3, UR8, R7 ;  /* 0x0000000803037c24 */ /* 0x000fe2000f8e0207 */
[----:B0-----:R-:W-:-:S03]  /*0140*/  ULEA UR5, UR5, UR4, 0x18 ;  /* 0x0000000405057291 */ /* 0x001fc6000f8ec0ff */
[----:B------:R-:W-:-:S03]  /*0150*/  UMOV UR4, URZ ;  /* 0x000000ff00047c82 */ /* 0x000fc60008000000 */
[----:B------:R-:W-:-:S07]  /*0160*/  LEA R8, R2, UR5, 0x3 ;  /* 0x0000000502087c11 */ /* 0x000fce000f8e18ff */
.L_x_15:
[----:B------:R-:W0:Y:S01]  /*0170*/  LDCU UR8, c[0x0][0x398] ;  /* 0x00007300ff0877ac */ /* 0x000e220008000800 */
[----:B------:R-:W-:Y:S04]  /*0180*/  BSSY.RECONVERGENT B0, `(.L_x_7) ;  /* 0x0000014000007945 */ /* 0x000fe80003800200 */
[----:B------:R-:W-:Y:S05]  /*0190*/  @!P0 BRA `(.L_x_8) ;  /* 0x0000000000488947 */ /* 0x000fea0003800000 */
[----:B------:R-:W1:Y:S01]  /*01a0*/  LDC.64 R10, c[0x0][0x388] ;  /* 0x0000e200ff0a7b82 */ /* 0x000e620000000a00 */
[----:B------:R-:W-:Y:S02]  /*01b0*/  VIADD R9, R2, UR4 ;  /* 0x0000000402097c36 */ /* 0x000fe40008000000 */
[----:B------:R-:W-:Y:S02]  /*01c0*/  IMAD.MOV.U32 R15, RZ, RZ, R8 ;  /* 0x000000ffff0f7224 */ /* 0x000fe400078e0008 */
[----:B------:R-:W-:Y:S02]  /*01d0*/  IMAD.MOV.U32 R14, RZ, RZ, R2 ;  /* 0x000000ffff0e7224 */ /* 0x000fe400078e0002 */
[----:B-1----:R-:W-:-:S04]  /*01e0*/  IMAD.WIDE.U32 R10, R9, 0x8, R10 ;  /* 0x00000008090a7825 */ /* 0x002fc800078e000a */
[----:B------:R-:W-:Y:S02]  /*01f0*/  IMAD.MOV.U32 R12, RZ, RZ, R10 ;  /* 0x000000ffff0c7224 */ /* 0x000fe400078e000a */
[----:B------:R-:W-:-:S07]  /*0200*/  IMAD.MOV.U32 R13, RZ, RZ, R11 ;  /* 0x000000ffff0d7224 */ /* 0x000fce00078e000b */
.L_x_9:
[----:B0-----:R-:W-:Y:S02]  /*0210*/  ISETP.GE.AND P2, PT, R9, UR8, PT ;  /* 0x0000000809007c0c */ /* 0x001fe4000bf46270 */
[----:B------:R-:W-:-:S11]  /*0220*/  CS2R R10, SRZ ;  /* 0x00000000000a7805 */ /* 0x000fd6000001ff00 */
[----:B------:R0:W2:Y:S01]  /*0230*/  @!P2 LDG.E.64.CONSTANT R10, desc[UR6][R12.64] ;  /* 0x000000060c0aa981 */ /* 0x0000a2000c1e9b00 */
[C---:B------:R-:W-:Y:S01]  /*0240*/  ISETP.GE.U32.AND P2, PT, R14.reuse, 0x60, PT ;  /* 0x000000600e00780c */ /* 0x040fe20003f46070 */
[----:B------:R-:W-:Y:S02]  /*0250*/  VIADD R14, R14, 0x20 ;  /* 0x000000200e0e7836 */ /* 0x000fe40000000000 */
[----:B------:R-:W-:Y:S01]  /*0260*/  VIADD R9, R9, 0x20 ;  /* 0x0000002009097836 */ /* 0x000fe20000000000 */
[----:B0-----:R-:W-:-:S05]  /*0270*/  IADD3 R12, P3, PT, R12, 0x100, RZ ;  /* 0x000001000c0c7810 */ /* 0x001fca0007f7e0ff */
[----:B------:R-:W-:Y:S01]  /*0280*/  IMAD.X R13, RZ, RZ, R13, P3 ;  /* 0x000000ffff0d7224 */ /* 0x000fe200018e060d */
[----:B--2---:R0:W-:Y:S02]  /*0290*/  STS.64 [R15], R10 ;  /* 0x0000000a0f007388 */ /* 0x0041e40000000a00 */
[----:B0-----:R-:W-:Y:S01]  /*02a0*/  VIADD R15, R15, 0x100 ;  /* 0x000001000f0f7836 */ /* 0x001fe20000000000 */
[----:B------:R-:W-:Y:S06]  /*02b0*/  @!P2 BRA `(.L_x_9) ;  /* 0xfffffffc00d4a947 */ /* 0x000fec000383ffff */
.L_x_8:
[----:B0-----:R-:W-:Y:S05]  /*02c0*/  BSYNC.RECONVERGENT B0 ;  /* 0x0000000000007941 */ /* 0x001fea0003800200 */
.L_x_7:
[----:B------:R-:W-:Y:S06]  /*02d0*/  BAR.SYNC.DEFER_BLOCKING 0x0 ;  /* 0x0000000000007b1d */ /* 0x000fec0000010000 */
[----:B------:R-:W0:Y:S01]  /*02e0*/  LDCU.64 UR8, c[0x0][0x380] ;  /* 0x00007000ff0877ac */ /* 0x000e220008000a00 */
[----:B------:R-:W-:Y:S04]  /*02f0*/  BSSY.RECONVERGENT B0, `(.L_x_10) ;  /* 0x0000015000007945 */ /* 0x000fe80003800200 */
[----:B------:R-:W-:Y:S05]  /*0300*/  @P1 BRA `(.L_x_11) ;  /* 0x00000000004c1947 */ /* 0x000fea0003800000 */
[----:B------:R-:W1:Y:S01]  /*0310*/  LDC R16, c[0x0][0x398] ;  /* 0x0000e600ff107b82 */ /* 0x000e620000000800 */
[----:B------:R-:W-:-:S07]  /*0320*/  IMAD.MOV.U32 R9, RZ, RZ, R2 ;  /* 0x000000ffff097224 */ /* 0x000fce00078e0002 */
.L_x_14:
[C---:B------:R-:W-:Y:S01]  /*0330*/  VIADD R11, R9.reuse, UR4 ;  /* 0x00000004090b7c36 */ /* 0x040fe20008000000 */
[----:B------:R-:W-:Y:S01]  /*0340*/  BSSY.RECONVERGENT B1, `(.L_x_12) ;  /* 0x000000d000017945 */ /* 0x000fe20003800200 */
[C---:B------:R-:W-:Y:S01]  /*0350*/  ISETP.GE.U32.AND P2, PT, R9.reuse, 0x60, PT ;  /* 0x000000600900780c */ /* 0x040fe20003f46070 */
[----:B------:R-:W-:Y:S02]  /*0360*/  VIADD R14, R9, 0x20 ;  /* 0x00000020090e7836 */ /* 0x000fe40000000000 */
[----:B-1----:R-:W-:-:S13]  /*0370*/  ISETP.GE.AND P3, PT, R11, R16, PT ;  /* 0x000000100b00720c */ /* 0x002fda0003f66270 */
[----:B------:R-:W-:Y:S05]  /*0380*/  @P3 BRA `(.L_x_13) ;  /* 0x0000000000203947 */ /* 0x000fea0003800000 */
[----:B------:R-:W-:-:S05]  /*0390*/  IADD3 R11, P3, PT, R11, R6, RZ ;  /* 0x000000060b0b7210 */ /* 0x000fca0007f7e0ff */
[----:B------:R-:W-:Y:S01]  /*03a0*/  IMAD.X R12, RZ, RZ, R3, P3 ;  /* 0x000000ffff0c7224 */ /* 0x000fe200018e0603 */
[----:B0-----:R-:W-:-:S04]  /*03b0*/  LEA R10, P3, R11, UR8, 0x3 ;  /* 0x000000080b0a7c11 */ /* 0x001fc8000f8618ff */
[----:B------:R-:W-:-:S06]  /*03c0*/  LEA.HI.X R11, R11, UR9, R12, 0x3, P3 ;  /* 0x000000090b0b7c11 */ /* 0x000fcc00098f1c0c */
[----:B------:R-:W2:Y:S01]  /*03d0*/  LDG.E.64.CONSTANT R10, desc[UR6][R10.64] ;  /* 0x000000060a0a7981 */ /* 0x000ea2000c1e9b00 */
[----:B------:R-:W-:-:S06]  /*03e0*/  LEA R12, R9, UR5, 0x3 ;  /* 0x00000005090c7c11 */ /* 0x000fcc000f8e18ff */
[----:B------:R-:W2:Y:S02]  /*03f0*/  LDS.64 R12, [R12] ;  /* 0x000000000c0c7984 */ /* 0x000ea40000000a00 */
[----:B--2---:R-:W-:-:S11]  /*0400*/  DFMA R4, R10, R12, R4 ;  /* 0x0000000c0a04722b */ /* 0x004fd60000000004 */
.L_x_13:
[----:B0-----:R-:W-:Y:S05]  /*0410*/  BSYNC.RECONVERGENT B1 ;  /* 0x0000000000017941 */ /* 0x001fea0003800200 */
.L_x_12:
[----:B------:R-:W-:Y:S01]  /*0420*/  IMAD.MOV.U32 R9, RZ, RZ, R14 ;  /* 0x000000ffff097224 */ /* 0x000fe200078e000e */
[----:B------:R-:W-:Y:S06]  /*0430*/  @!P2 BRA `(.L_x_14) ;  /* 0xfffffffc00bca947 */ /* 0x000fec000383ffff */
.L_x_11:
[----:B0-----:R-:W-:Y:S05]  /*0440*/  BSYNC.RECONVERGENT B0 ;  /* 0x0000000000007941 */ /* 0x001fea0003800200 */
.L_x_10:
[----:B------:R-:W0:Y:S01]  /*0450*/  LDCU UR8, c[0x0][0x398] ;  /* 0x00007300ff0877ac */ /* 0x000e220008000800 */
[----:B------:R-:W-:-:S04]  /*0460*/  UIADD3 UR4, UPT, UPT, UR4, 0x80, URZ ;  /* 0x0000008004047890 */ /* 0x000fc8000fffe0ff */
[----:B0-----:R-:W-:Y:S01]  /*0470*/  UISETP.GE.AND UP0, UPT, UR4, UR8, UPT ;  /* 0x000000080400728c */ /* 0x001fe2000bf06270 */
[----:B------:R-:W-:Y:S08]  /*0480*/  BAR.SYNC.DEFER_BLOCKING 0x0 ;  /* 0x0000000000007b1d */ /* 0x000ff00000010000 */
[----:B------:R-:W-:Y:S05]  /*0490*/  BRA.U !UP0, `(.L_x_15) ;  /* 0xfffffffd08347547 */ /* 0x000fea000b83ffff */
.L_x_6:
[----:B------:R-:W-:Y:S01]  /*04a0*/  SHFL.DOWN PT, R7, R5, 0x10, 0x1f ;  /* 0x0a001f0005077f89 */ /* 0x000fe200000e0000 */
[----:B------:R-:W-:-:S03]  /*04b0*/  ISETP.GE.AND P0, PT, R0, UR8, PT ;  /* 0x0000000800007c0c */ /* 0x000fc6000bf06270 */
[----:B------:R-:W0:Y:S01]  /*04c0*/  SHFL.DOWN PT, R6, R4, 0x10, 0x1f ;  /* 0x0a001f0004067f89 */ /* 0x000e2200000e0000 */
[----:B---3--:R-:W-:Y:S01]  /*04d0*/  ISETP.NE.OR P0, PT, R2, RZ, P0 ;  /* 0x000000ff0200720c */ /* 0x008fe20000705670 */
[----:B0-----:R-:W-:-:S07]  /*04e0*/  DADD R6, R6, R4 ;  /* 0x0000000006067229 */ /* 0x001fce0000000004 */
[----:B------:R-:W-:Y:S04]  /*04f0*/  SHFL.DOWN PT, R9, R7, 0x8, 0x1f ;  /* 0x09001f0007097f89 */ /* 0x000fe800000e0000 */
[----:B------:R-:W0:Y:S02]  /*0500*/  SHFL.DOWN PT, R8, R6, 0x8, 0x1f ;  /* 0x09001f0006087f89 */ /* 0x000e2400000e0000 */
[----:B0-----:R-:W-:-:S07]  /*0510*/  DADD R8, R6, R8 ;  /* 0x0000000006087229 */ /* 0x001fce0000000008 */
[----:B------:R-:W-:Y:S04]  /*0520*/  SHFL.DOWN PT, R11, R9, 0x4, 0x1f ;  /* 0x08801f00090b7f89 */ /* 0x000fe800000e0000 */
[----:B------:R-:W0:Y:S02]  /*0530*/  SHFL.DOWN PT, R10, R8, 0x4, 0x1f ;  /* 0x08801f00080a7f89 */ /* 0x000e2400000e0000 */
[----:B0-----:R-:W-:-:S07]  /*0540*/  DADD R10, R8, R10 ;  /* 0x00000000080a7229 */ /* 0x001fce000000000a */
[----:B------:R-:W-:Y:S04]  /*0550*/  SHFL.DOWN PT, R13, R11, 0x2, 0x1f ;  /* 0x08401f000b0d7f89 */ /* 0x000fe800000e0000 */
[----:B------:R-:W0:Y:S02]  /*0560*/  SHFL.DOWN PT, R12, R10, 0x2, 0x1f ;  /* 0x08401f000a0c7f89 */ /* 0x000e2400000e0000 */
[----:B0-----:R-:W-:-:S07]  /*0570*/  DADD R12, R10, R12 ;  /* 0x000000000a0c7229 */ /* 0x001fce000000000c */
[----:B------:R0:W1:Y:S04]  /*0580*/  SHFL.DOWN PT, R3, R13, 0x1, 0x1f ;  /* 0x08201f000d037f89 */ /* 0x00006800000e0000 */
[----:B------:R0:W2:Y:S01]  /*0590*/  SHFL.DOWN PT, R2, R12, 0x1, 0x1f ;  /* 0x08201f000c027f89 */ /* 0x0000a200000e0000 */
[----:B------:R-:W-:Y:S05]  /*05a0*/  @P0 EXIT ;  /* 0x000000000000094d */ /* 0x000fea0003800000 */
[----:B------:R-:W3:Y:S01]  /*05b0*/  LDC.64 R4, c[0x0][0x390] ;  /* 0x0000e400ff047b82 */ /* 0x000ee20000000a00 */
[----:B012---:R-:W-:Y:S01]  /*05c0*/  DADD R12, R12, R2 ;  /* 0x000000000c0c7229 */ /* 0x007fe20000000002 */
[----:B---3--:R-:W-:-:S06]  /*05d0*/  IMAD.WIDE R2, R0, 0x8, R4 ;  /* 0x0000000800027825 */ /* 0x008fcc00078e0204 */
[----:B------:R-:W-:Y:S01]  /*05e0*/  STG.E.64 desc[UR6][R2.64], R12 ;  /* 0x0000000c02007986 */ /* 0x000fe2000c101b06 */
[----:B------:R-:W-:Y:S05]  /*05f0*/  EXIT ;  /* 0x000000000000794d */ /* 0x000fea0003800000 */
.L_x_16:
        /* <DEDUP_REMOVED lines=16> */
.L_x_20:


//--------------------- .nv.shared.reserved.0     --------------------------
	.section	.nv.shared.reserved.0,"aw",@nobits
	.weak		__nv_reservedSMEM_offset_0_alias
	.size		__nv_reservedSMEM_offset_0_alias, 0, 64
	.other		__nv_reservedSMEM_offset_0_alias,@"STO_CUDA_RESERVED_SHARED STV_DEFAULT"
__nv_reservedSMEM_offset_0_alias:
	.zero		0
	.zero		64


//--------------------- .nv.shared._Z18matvec_dense_tiledPKdS0_Pdi --------------------------
	.section	.nv.shared._Z18matvec_dense_tiledPKdS0_Pdi,"aw",@nobits
	.sectionflags	@""
	.align	8
.nv.shared._Z18matvec_dense_tiledPKdS0_Pdi:
	.zero		2048


//--------------------- .nv.constant0._Z10rk4_updatePdPKdS1_S1_S1_di --------------------------
	.section	.nv.constant0._Z10rk4_updatePdPKdS1_S1_S1_di,"a",@progbits
	.sectionflags	@""
	.align	4
.nv.constant0._Z10rk4_updatePdPKdS1_S1_S1_di:
	.zero		948


//--------------------- .nv.constant0._Z16vec_linear_comboPKdS0_dPdi --------------------------
	.section	.nv.constant0._Z16vec_linear_comboPKdS0_dPdi,"a",@progbits
	.sectionflags	@""
	.align	4
.nv.constant0._Z16vec_linear_comboPKdS0_dPdi:
	.zero		932


//--------------------- .nv.constant0._Z18matvec_dense_tiledPKdS0_Pdi --------------------------
	.section	.nv.constant0._Z18matvec_dense_tiledPKdS0_Pdi,"a",@progbits
	.sectionflags	@""
	.align	4
.nv.constant0._Z18matvec_dense_tiledPKdS0_Pdi:
	.zero		924


//--------------------- SYMBOLS --------------------------

	.type		.nv.reservedSmem.offset0,@object
	.size		.nv.reservedSmem.offset0,0x4
	.type		.nv.reservedSmem.cap,@object
	.size		.nv.reservedSmem.cap,0x4
